//
// Generated by NVIDIA NVVM Compiler
//
// Compiler Build ID: CL-36424714
// Cuda compilation tools, release 13.0, V13.0.88
// Based on NVVM 20.0.0
//

.version 9.0
.target sm_100
.address_size 64

	// .globl	_Z12transferMBR3PdPxi

.visible .entry _Z12transferMBR3PdPxi(
	.param .u64 .ptr .align 1 _Z12transferMBR3PdPxi_param_0,
	.param .u64 .ptr .align 1 _Z12transferMBR3PdPxi_param_1,
	.param .u32 _Z12transferMBR3PdPxi_param_2
)
{
	.reg .pred 	%p<2>;
	.reg .b32 	%r<6>;
	.reg .b64 	%rd<9>;
	.reg .b64 	%fd<3>;

	ld.param.u64 	%rd1, [_Z12transferMBR3PdPxi_param_0];
	ld.param.u64 	%rd2, [_Z12transferMBR3PdPxi_param_1];
	ld.param.u32 	%r2, [_Z12transferMBR3PdPxi_param_2];
	mov.u32 	%r3, %ctaid.x;
	mov.u32 	%r4, %ntid.x;
	mov.u32 	%r5, %tid.x;
	mad.lo.s32 	%r1, %r3, %r4, %r5;
	setp.ge.s32 	%p1, %r1, %r2;
	@%p1 bra 	$L__BB0_2;
	cvta.to.global.u64 	%rd3, %rd1;
	cvta.to.global.u64 	%rd4, %rd2;
	mul.wide.s32 	%rd5, %r1, 8;
	add.s64 	%rd6, %rd3, %rd5;
	ld.global.f64 	%fd1, [%rd6];
	mul.f64 	%fd2, %fd1, 0d416312D000000000;
	cvt.rzi.s64.f64 	%rd7, %fd2;
	add.s64 	%rd8, %rd4, %rd5;
	st.global.u64 	[%rd8], %rd7;
$L__BB0_2:
	ret;

}


// ===== COMPILED SASS (sm_100) =====

	.target	sm_100

	.elftype	@"ET_EXEC"


//--------------------- .note.nv.tkinfo           --------------------------
	.section	.note.nv.tkinfo,"",@"SHT_NOTE"
	.sectionflags	@"SHF_NOTE_NV_TKINFO"
	.tkinfo
        /*0018*/ 	.word	0x00000002
        /*0030*/ 	.string	""
        /*0030*/ 	.string	"ptxas"
        /*0030*/ 	.string	"Cuda compilation tools, release 13.0, V13.0.88"
        /*0030*/ 	.string	"Build cuda_13.0.r13.0/compiler.36424714_0"
        /*0030*/ 	.string	"-arch sm_100 -m 64 "



//--------------------- .note.nv.cuinfo           --------------------------
	.section	.note.nv.cuinfo,"",@"SHT_NOTE"
	.sectionflags	@"SHF_NOTE_NV_CUINFO"
        /*0018*/ 	.short	0x0002
        /*001a*/ 	.short	0x0064
        /*001c*/ 	.short	0x0082
	.zero		2


//--------------------- .nv.info                  --------------------------
	.section	.nv.info,"",@"SHT_CUDA_INFO"
	.align	4


	//----- nvinfo : EIATTR_REGCOUNT
	.align		4
        /*0000*/ 	.byte	0x04, 0x2f
        /*0002*/ 	.short	(.L_1 - .L_0)
	.align		4
.L_0:
        /*0004*/ 	.word	index@(_Z12transferMBR3PdPxi)
        /*0008*/ 	.word	0x0000000c


	//----- nvinfo : EIATTR_FRAME_SIZE
	.align		4
.L_1:
        /*000c*/ 	.byte	0x04, 0x11
        /*000e*/ 	.short	(.L_3 - .L_2)
	.align		4
.L_2:
        /*0010*/ 	.word	index@(_Z12transferMBR3PdPxi)
        /*0014*/ 	.word	0x00000000


	//----- nvinfo : EIATTR_MIN_STACK_SIZE
	.align		4
.L_3:
        /*0018*/ 	.byte	0x04, 0x12
        /*001a*/ 	.short	(.L_5 - .L_4)
	.align		4
.L_4:
        /*001c*/ 	.word	index@(_Z12transferMBR3PdPxi)
        /*0020*/ 	.word	0x00000000
.L_5:


//--------------------- .nv.compat                --------------------------
	.section	.nv.compat,"",@"SHT_CUDA_COMPAT_INFO"
	.align	4
        /*0000*/ 	.byte	0x02, 0x09, 0x00, 0x00, 0x02, 0x02, 0x01, 0x00, 0x02, 0x05, 0x05, 0x00, 0x03, 0x07, 0x01, 0x01
        /*0010*/ 	.byte	0x02, 0x03, 0x00, 0x00, 0x02, 0x06, 0x01, 0x00, 0x04, 0x0b, 0x08, 0x00, 0x01, 0x00, 0x00, 0x00
        /*0020*/ 	.byte	0x00, 0x00, 0x00, 0x00


//--------------------- .nv.info._Z12transferMBR3PdPxi --------------------------
	.section	.nv.info._Z12transferMBR3PdPxi,"",@"SHT_CUDA_INFO"
	.sectionflags	@""
	.align	4


	//----- nvinfo : EIATTR_CUDA_API_VERSION
	.align		4
        /*0000*/ 	.byte	0x04, 0x37
        /*0002*/ 	.short	(.L_7 - .L_6)
.L_6:
        /*0004*/ 	.word	0x00000082


	//----- nvinfo : EIATTR_KPARAM_INFO
	.align		4
.L_7:
        /*0008*/ 	.byte	0x04, 0x17
        /*000a*/ 	.short	(.L_9 - .L_8)
.L_8:
        /*000c*/ 	.word	0x00000000
        /*0010*/ 	.short	0x0002
        /*0012*/ 	.short	0x0010
        /*0014*/ 	.byte	0x00, 0xf0, 0x11, 0x00


	//----- nvinfo : EIATTR_KPARAM_INFO
	.align		4
.L_9:
        /*0018*/ 	.byte	0x04, 0x17
        /*001a*/ 	.short	(.L_11 - .L_10)
.L_10:
        /*001c*/ 	.word	0x00000000
        /*0020*/ 	.short	0x0001
        /*0022*/ 	.short	0x0008
        /*0024*/ 	.byte	0x00, 0xf5, 0x21, 0x00


	//----- nvinfo : EIATTR_KPARAM_INFO
	.align		4
.L_11:
        /*0028*/ 	.byte	0x04, 0x17
        /*002a*/ 	.short	(.L_13 - .L_12)
.L_12:
        /*002c*/ 	.word	0x00000000
        /*0030*/ 	.short	0x0000
        /*0032*/ 	.short	0x0000
        /*0034*/ 	.byte	0x00, 0xf5, 0x21, 0x00


	//----- nvinfo : EIATTR_SPARSE_MMA_MASK
	.align		4
.L_13:
        /*0038*/ 	.byte	0x03, 0x50
        /*003a*/ 	.short	0x0000


	//----- nvinfo : EIATTR_MAXREG_COUNT
	.align		4
        /*003c*/ 	.byte	0x03, 0x1b
        /*003e*/ 	.short	0x00ff


	//----- nvinfo : EIATTR_MERCURY_ISA_VERSION
	.align		4
        /*0040*/ 	.byte	0x03, 0x5f
        /*0042*/ 	.short	0x0101


	//----- nvinfo : EIATTR_VRC_CTA_INIT_COUNT
	.align		4
        /*0044*/ 	.byte	0x02, 0x4a
	.zero		1
	.zero		1


	//----- nvinfo : EIATTR_EXIT_INSTR_OFFSETS
	.align		4
        /*0048*/ 	.byte	0x04, 0x1c
        /*004a*/ 	.short	(.L_15 - .L_14)


	//   ....[0]....
.L_14:
        /*004c*/ 	.word	0x00000070


	//   ....[1]....
        /*0050*/ 	.word	0x00000110


	//----- nvinfo : EIATTR_CBANK_PARAM_SIZE
	.align		4
.L_15:
        /*0054*/ 	.byte	0x03, 0x19
        /*0056*/ 	.short	0x0014


	//----- nvinfo : EIATTR_PARAM_CBANK
	.align		4
        /*0058*/ 	.byte	0x04, 0x0a
        /*005a*/ 	.short	(.L_17 - .L_16)
	.align		4
.L_16:
        /*005c*/ 	.word	index@(.nv.constant0._Z12transferMBR3PdPxi)
        /*0060*/ 	.short	0x0380
        /*0062*/ 	.short	0x0014


	//----- nvinfo : EIATTR_SW_WAR
	.align		4
.L_17:
        /*0064*/ 	.byte	0x04, 0x36
        /*0066*/ 	.short	(.L_19 - .L_18)
.L_18:
        /*0068*/ 	.word	0x00000008
.L_19:


//--------------------- .nv.callgraph             --------------------------
	.section	.nv.callgraph,"",@"SHT_CUDA_CALLGRAPH"
	.align	4
	.sectionentsize	8
	.align		4
        /*0000*/ 	.word	0x00000000
	.align		4
        /*0004*/ 	.word	0xffffffff
	.align		4
        /*0008*/ 	.word	0x00000000
	.align		4
        /*000c*/ 	.word	0xfffffffe
	.align		4
        /*0010*/ 	.word	0x00000000
	.align		4
        /*0014*/ 	.word	0xfffffffd
	.align		4
        /*0018*/ 	.word	0x00000000
	.align		4
        /*001c*/ 	.word	0xfffffffc


//--------------------- .text._Z12transferMBR3PdPxi --------------------------
	.section	.text._Z12transferMBR3PdPxi,"ax",@progbits
	.align	128
        .global         _Z12transferMBR3PdPxi
        .type           _Z12transferMBR3PdPxi,@function
        .size           _Z12transferMBR3PdPxi,(.L_x_1 - _Z12transferMBR3PdPxi)
        .other          _Z12transferMBR3PdPxi,@"STO_CUDA_ENTRY STV_DEFAULT"
_Z12transferMBR3PdPxi:
.text._Z12transferMBR3PdPxi:
[----:B------:R-:W-:Y:S01]  /*0000*/  LDC R1, c[0x0][0x37c] ;  /* 0x0000df00ff017b82 */ /* 0x000fe20000000800 */
[----:B------:R-:W0:Y:S07]  /*0010*/  S2R R0, SR_TID.X ;  /* 0x0000000000007919 */ /* 0x000e2e0000002100 */
[----:B------:R-:W0:Y:S01]  /*0020*/  S2UR UR4, SR_CTAID.X ;  /* 0x00000000000479c3 */ /* 0x000e220000002500 */
[----:B------:R-:W1:Y:S07]  /*0030*/  LDCU UR5, c[0x0][0x390] ;  /* 0x00007200ff0577ac */ /* 0x000e6e0008000800 */
[----:B------:R-:W0:Y:S02]  /*0040*/  LDC R9, c[0x0][0x360] ;  /* 0x0000d800ff097b82 */ /* 0x000e240000000800 */
[----:B0-----:R-:W-:-:S05]  /*0050*/  IMAD R9, R9, UR4, R0 ;  /* 0x0000000409097c24 */ /* 0x001fca000f8e0200 */
[----:B-1----:R-:W-:-:S13]  /*0060*/  ISETP.GE.AND P0, PT, R9, UR5, PT ;  /* 0x0000000509007c0c */ /* 0x002fda000bf06270 */
[----:B------:R-:W-:Y:S05]  /*0070*/  @P0 EXIT ;  /* 0x000000000000094d */ /* 0x000fea0003800000 */
[----:B------:R-:W0:Y:S01]  /*0080*/  LDC.64 R2, c[0x0][0x380] ;  /* 0x0000e000ff027b82 */ /* 0x000e220000000a00 */
[----:B------:R-:W1:Y:S07]  /*0090*/  LDCU.64 UR4, c[0x0][0x358] ;  /* 0x00006b00ff0477ac */ /* 0x000e6e0008000a00 */
[----:B------:R-:W2:Y:S01]  /*00a0*/  LDC.64 R6, c[0x0][0x388] ;  /* 0x0000e200ff067b82 */ /* 0x000ea20000000a00 */
[----:B0-----:R-:W-:-:S06]  /*00b0*/  IMAD.WIDE R2, R9, 0x8, R2 ;  /* 0x0000000809027825 */ /* 0x001fcc00078e0202 */
[----:B-1----:R-:W3:Y:S01]  /*00c0*/  LDG.E.64 R2, desc[UR4][R2.64] ;  /* 0x0000000402027981 */ /* 0x002ee2000c1e1b00 */
[----:B--2---:R-:W-:Y:S01]  /*00d0*/  IMAD.WIDE R6, R9, 0x8, R6 ;  /* 0x0000000809067825 */ /* 0x004fe200078e0206 */
[----:B---3--:R-:W-:-:S10]  /*00e0*/  DMUL R4, R2, 10000000 ;  /* 0x416312d002047828 */ /* 0x008fd40000000000 */
[----:B------:R-:W0:Y:S02]  /*00f0*/  F2I.S64.F64.TRUNC R4, R4 ;  /* 0x0000000400047311 */ /* 0x000e24000030d900 */
[----:B0-----:R-:W-:Y:S01]  /*0100*/  STG.E.64 desc[UR4][R6.64], R4 ;  /* 0x0000000406007986 */ /* 0x001fe2000c101b04 */
[----:B------:R-:W-:Y:S05]  /*0110*/  EXIT ;  /* 0x000000000000794d */ /* 0x000fea0003800000 */
.L_x_0:
[----:B------:R-:W-:-:S00]  /*0120*/  BRA `(.L_x_0) ;  /* 0xfffffffc00fc7947 */ /* 0x000fc0000383ffff */
[----:B------:R-:W-:-:S00]  /*0130*/  NOP ;  /* 0x0000000000007918 */ /* 0x000fc00000000000 */
        /* <DEDUP_REMOVED lines=12> */
.L_x_1:


//--------------------- .nv.shared.reserved.0     --------------------------
	.section	.nv.shared.reserved.0,"aw",@nobits
	.weak		__nv_reservedSMEM_offset_0_alias
	.size		__nv_reservedSMEM_offset_0_alias, 0, 64
	.other		__nv_reservedSMEM_offset_0_alias,@"STO_CUDA_RESERVED_SHARED STV_DEFAULT"
__nv_reservedSMEM_offset_0_alias:
	.zero		0
	.zero		64


//--------------------- .nv.constant0._Z12transferMBR3PdPxi --------------------------
	.section	.nv.constant0._Z12transferMBR3PdPxi,"a",@progbits
	.sectionflags	@""
	.align	4
.nv.constant0._Z12transferMBR3PdPxi:
	.zero		916


//--------------------- SYMBOLS --------------------------

	.type		.nv.reservedSmem.offset0,@object
	.size		.nv.reservedSmem.offset0,0x4
